//
// Generated by NVIDIA NVVM Compiler
//
// Compiler Build ID: CL-36424714
// Cuda compilation tools, release 13.0, V13.0.88
// Based on NVVM 20.0.0
//

.version 9.0
.target sm_100
.address_size 64

	// .globl	_Z17geglu_half_kernelPK6__halfS1_PS_i

.visible .entry _Z17geglu_half_kernelPK6__halfS1_PS_i(
	.param .u64 .ptr .align 1 _Z17geglu_half_kernelPK6__halfS1_PS_i_param_0,
	.param .u64 .ptr .align 1 _Z17geglu_half_kernelPK6__halfS1_PS_i_param_1,
	.param .u64 .ptr .align 1 _Z17geglu_half_kernelPK6__halfS1_PS_i_param_2,
	.param .u32 _Z17geglu_half_kernelPK6__halfS1_PS_i_param_3
)
{
	.reg .pred 	%p<4>;
	.reg .b16 	%rs<6>;
	.reg .b32 	%r<6>;
	.reg .b32 	%f<24>;
	.reg .b64 	%rd<11>;

	ld.param.u64 	%rd1, [_Z17geglu_half_kernelPK6__halfS1_PS_i_param_0];
	ld.param.u64 	%rd2, [_Z17geglu_half_kernelPK6__halfS1_PS_i_param_1];
	ld.param.u64 	%rd3, [_Z17geglu_half_kernelPK6__halfS1_PS_i_param_2];
	ld.param.u32 	%r2, [_Z17geglu_half_kernelPK6__halfS1_PS_i_param_3];
	mov.u32 	%r3, %ctaid.x;
	mov.u32 	%r4, %ntid.x;
	mov.u32 	%r5, %tid.x;
	mad.lo.s32 	%r1, %r3, %r4, %r5;
	setp.ge.s32 	%p1, %r1, %r2;
	@%p1 bra 	$L__BB0_2;
	cvta.to.global.u64 	%rd4, %rd1;
	cvta.to.global.u64 	%rd5, %rd2;
	cvta.to.global.u64 	%rd6, %rd3;
	mul.wide.s32 	%rd7, %r1, 2;
	add.s64 	%rd8, %rd4, %rd7;
	ld.global.u16 	%rs1, [%rd8];
	// begin inline asm
	{  cvt.f32.f16 %f1, %rs1;}

	// end inline asm
	mul.f32 	%f3, %f1, %f1;
	mul.f32 	%f4, %f1, %f3;
	mul.f32 	%f5, %f1, 0f3F000000;
	fma.rn.f32 	%f6, %f4, 0f3D372713, %f1;
	mul.f32 	%f7, %f6, 0f3F4C422A;
	abs.f32 	%f8, %f7;
	mul.f32 	%f9, %f8, 0f4038AA3B;
	ex2.approx.ftz.f32 	%f10, %f9;
	add.f32 	%f11, %f10, 0f3F800000;
	rcp.approx.ftz.f32 	%f12, %f11;
	fma.rn.f32 	%f13, %f12, 0fC0000000, 0f3F800000;
	setp.ge.f32 	%p2, %f8, 0f41102CB4;
	selp.f32 	%f14, 0f3F800000, %f13, %p2;
	copysign.f32 	%f15, %f7, %f14;
	mul.f32 	%f16, %f7, %f7;
	fma.rn.f32 	%f17, %f16, 0f3C80F082, 0fBD563CAE;
	fma.rn.f32 	%f18, %f17, %f16, 0f3E085941;
	fma.rn.f32 	%f19, %f18, %f16, 0fBEAAA9ED;
	fma.rn.f32 	%f20, %f19, %f16, 0f00000000;
	fma.rn.f32 	%f21, %f20, %f7, %f7;
	setp.ge.f32 	%p3, %f8, 0f3F19999A;
	selp.f32 	%f22, %f15, %f21, %p3;
	add.f32 	%f23, %f22, 0f3F800000;
	mul.f32 	%f2, %f5, %f23;
	// begin inline asm
	{  cvt.rn.f16.f32 %rs2, %f2;}

	// end inline asm
	add.s64 	%rd9, %rd5, %rd7;
	ld.global.u16 	%rs5, [%rd9];
	// begin inline asm
	{mul.f16 %rs3,%rs2,%rs5;
}
	// end inline asm
	add.s64 	%rd10, %rd6, %rd7;
	st.global.u16 	[%rd10], %rs3;
$L__BB0_2:
	ret;

}


// ===== COMPILED SASS (sm_100) =====

	.target	sm_100

	.elftype	@"ET_EXEC"


//--------------------- .note.nv.tkinfo           --------------------------
	.section	.note.nv.tkinfo,"",@"SHT_NOTE"
	.sectionflags	@"SHF_NOTE_NV_TKINFO"
	.tkinfo
        /*0018*/ 	.word	0x00000002
        /*0030*/ 	.string	""
        /*0030*/ 	.string	"ptxas"
        /*0030*/ 	.string	"Cuda compilation tools, release 13.0, V13.0.88"
        /*0030*/ 	.string	"Build cuda_13.0.r13.0/compiler.36424714_0"
        /*0030*/ 	.string	"-arch sm_100 -m 64 "



//--------------------- .note.nv.cuinfo           --------------------------
	.section	.note.nv.cuinfo,"",@"SHT_NOTE"
	.sectionflags	@"SHF_NOTE_NV_CUINFO"
        /*0018*/ 	.short	0x0002
        /*001a*/ 	.short	0x0064
        /*001c*/ 	.short	0x0082
	.zero		2


//--------------------- .nv.info                  --------------------------
	.section	.nv.info,"",@"SHT_CUDA_INFO"
	.align	4


	//----- nvinfo : EIATTR_REGCOUNT
	.align		4
        /*0000*/ 	.byte	0x04, 0x2f
        /*0002*/ 	.short	(.L_1 - .L_0)
	.align		4
.L_0:
        /*0004*/ 	.word	index@(_Z17geglu_half_kernelPK6__halfS1_PS_i)
        /*0008*/ 	.word	0x0000000d


	//----- nvinfo : EIATTR_FRAME_SIZE
	.align		4
.L_1:
        /*000c*/ 	.byte	0x04, 0x11
        /*000e*/ 	.short	(.L_3 - .L_2)
	.align		4
.L_2:
        /*0010*/ 	.word	index@(_Z17geglu_half_kernelPK6__halfS1_PS_i)
        /*0014*/ 	.word	0x00000000


	//----- nvinfo : EIATTR_MIN_STACK_SIZE
	.align		4
.L_3:
        /*0018*/ 	.byte	0x04, 0x12
        /*001a*/ 	.short	(.L_5 - .L_4)
	.align		4
.L_4:
        /*001c*/ 	.word	index@(_Z17geglu_half_kernelPK6__halfS1_PS_i)
        /*0020*/ 	.word	0x00000000
.L_5:


//--------------------- .nv.compat                --------------------------
	.section	.nv.compat,"",@"SHT_CUDA_COMPAT_INFO"
	.align	4
        /*0000*/ 	.byte	0x02, 0x09, 0x00, 0x00, 0x02, 0x02, 0x01, 0x00, 0x02, 0x05, 0x05, 0x00, 0x03, 0x07, 0x01, 0x01
        /*0010*/ 	.byte	0x02, 0x03, 0x00, 0x00, 0x02, 0x06, 0x01, 0x00, 0x04, 0x0b, 0x08, 0x00, 0x01, 0x00, 0x00, 0x00
        /*0020*/ 	.byte	0x00, 0x00, 0x00, 0x00


//--------------------- .nv.info._Z17geglu_half_kernelPK6__halfS1_PS_i --------------------------
	.section	.nv.info._Z17geglu_half_kernelPK6__halfS1_PS_i,"",@"SHT_CUDA_INFO"
	.sectionflags	@""
	.align	4


	//----- nvinfo : EIATTR_CUDA_API_VERSION
	.align		4
        /*0000*/ 	.byte	0x04, 0x37
        /*0002*/ 	.short	(.L_7 - .L_6)
.L_6:
        /*0004*/ 	.word	0x00000082


	//----- nvinfo : EIATTR_KPARAM_INFO
	.align		4
.L_7:
        /*0008*/ 	.byte	0x04, 0x17
        /*000a*/ 	.short	(.L_9 - .L_8)
.L_8:
        /*000c*/ 	.word	0x00000000
        /*0010*/ 	.short	0x0003
        /*0012*/ 	.short	0x0018
        /*0014*/ 	.byte	0x00, 0xf0, 0x11, 0x00


	//----- nvinfo : EIATTR_KPARAM_INFO
	.align		4
.L_9:
        /*0018*/ 	.byte	0x04, 0x17
        /*001a*/ 	.short	(.L_11 - .L_10)
.L_10:
        /*001c*/ 	.word	0x00000000
        /*0020*/ 	.short	0x0002
        /*0022*/ 	.short	0x0010
        /*0024*/ 	.byte	0x00, 0xf5, 0x21, 0x00


	//----- nvinfo : EIATTR_KPARAM_INFO
	.align		4
.L_11:
        /*0028*/ 	.byte	0x04, 0x17
        /*002a*/ 	.short	(.L_13 - .L_12)
.L_12:
        /*002c*/ 	.word	0x00000000
        /*0030*/ 	.short	0x0001
        /*0032*/ 	.short	0x0008
        /*0034*/ 	.byte	0x00, 0xf5, 0x21, 0x00


	//----- nvinfo : EIATTR_KPARAM_INFO
	.align		4
.L_13:
        /*0038*/ 	.byte	0x04, 0x17
        /*003a*/ 	.short	(.L_15 - .L_14)
.L_14:
        /*003c*/ 	.word	0x00000000
        /*0040*/ 	.short	0x0000
        /*0042*/ 	.short	0x0000
        /*0044*/ 	.byte	0x00, 0xf5, 0x21, 0x00


	//----- nvinfo : EIATTR_SPARSE_MMA_MASK
	.align		4
.L_15:
        /*0048*/ 	.byte	0x03, 0x50
        /*004a*/ 	.short	0x0000


	//----- nvinfo : EIATTR_MAXREG_COUNT
	.align		4
        /*004c*/ 	.byte	0x03, 0x1b
        /*004e*/ 	.short	0x00ff


	//----- nvinfo : EIATTR_MERCURY_ISA_VERSION
	.align		4
        /*0050*/ 	.byte	0x03, 0x5f
        /*0052*/ 	.short	0x0101


	//----- nvinfo : EIATTR_VRC_CTA_INIT_COUNT
	.align		4
        /*0054*/ 	.byte	0x02, 0x4a
	.zero		1
	.zero		1


	//----- nvinfo : EIATTR_EXIT_INSTR_OFFSETS
	.align		4
        /*0058*/ 	.byte	0x04, 0x1c
        /*005a*/ 	.short	(.L_17 - .L_16)


	//   ....[0]....
.L_16:
        /*005c*/ 	.word	0x00000070


	//   ....[1]....
        /*0060*/ 	.word	0x000002d0


	//----- nvinfo : EIATTR_CBANK_PARAM_SIZE
	.align		4
.L_17:
        /*0064*/ 	.byte	0x03, 0x19
        /*0066*/ 	.short	0x001c


	//----- nvinfo : EIATTR_PARAM_CBANK
	.align		4
        /*0068*/ 	.byte	0x04, 0x0a
        /*006a*/ 	.short	(.L_19 - .L_18)
	.align		4
.L_18:
        /*006c*/ 	.word	index@(.nv.constant0._Z17geglu_half_kernelPK6__halfS1_PS_i)
        /*0070*/ 	.short	0x0380
        /*0072*/ 	.short	0x001c


	//----- nvinfo : EIATTR_SW_WAR
	.align		4
.L_19:
        /*0074*/ 	.byte	0x04, 0x36
        /*0076*/ 	.short	(.L_21 - .L_20)
.L_20:
        /*0078*/ 	.word	0x00000008
.L_21:


//--------------------- .nv.callgraph             --------------------------
	.section	.nv.callgraph,"",@"SHT_CUDA_CALLGRAPH"
	.align	4
	.sectionentsize	8
	.align		4
        /*0000*/ 	.word	0x00000000
	.align		4
        /*0004*/ 	.word	0xffffffff
	.align		4
        /*0008*/ 	.word	0x00000000
	.align		4
        /*000c*/ 	.word	0xfffffffe
	.align		4
        /*0010*/ 	.word	0x00000000
	.align		4
        /*0014*/ 	.word	0xfffffffd
	.align		4
        /*0018*/ 	.word	0x00000000
	.align		4
        /*001c*/ 	.word	0xfffffffc


//--------------------- .text._Z17geglu_half_kernelPK6__halfS1_PS_i --------------------------
	.section	.text._Z17geglu_half_kernelPK6__halfS1_PS_i,"ax",@progbits
	.align	128
        .global         _Z17geglu_half_kernelPK6__halfS1_PS_i
        .type           _Z17geglu_half_kernelPK6__halfS1_PS_i,@function
        .size           _Z17geglu_half_kernelPK6__halfS1_PS_i,(.L_x_1 - _Z17geglu_half_kernelPK6__halfS1_PS_i)
        .other          _Z17geglu_half_kernelPK6__halfS1_PS_i,@"STO_CUDA_ENTRY STV_DEFAULT"
_Z17geglu_half_kernelPK6__halfS1_PS_i:
.text._Z17geglu_half_kernelPK6__halfS1_PS_i:
[----:B------:R-:W-:Y:S01]  /*0000*/  LDC R1, c[0x0][0x37c] ;  /* 0x0000df00ff017b82 */ /* 0x000fe20000000800 */
[----:B------:R-:W0:Y:S07]  /*0010*/  S2R R3, SR_TID.X ;  /* 0x0000000000037919 */ /* 0x000e2e0000002100 */
[----:B------:R-:W0:Y:S01]  /*0020*/  S2UR UR4, SR_CTAID.X ;  /* 0x00000000000479c3 */ /* 0x000e220000002500 */
[----:B------:R-:W1:Y:S07]  /*0030*/  LDCU UR5, c[0x0][0x398] ;  /* 0x00007300ff0577ac */ /* 0x000e6e0008000800 */
[----:B------:R-:W0:Y:S02]  /*0040*/  LDC R2, c[0x0][0x360] ;  /* 0x0000d800ff027b82 */ /* 0x000e240000000800 */
[----:B0-----:R-:W-:-:S05]  /*0050*/  IMAD R2, R2, UR4, R3 ;  /* 0x0000000402027c24 */ /* 0x001fca000f8e0203 */
[----:B-1----:R-:W-:-:S13]  /*0060*/  ISETP.GE.AND P0, PT, R2, UR5, PT ;  /* 0x0000000502007c0c */ /* 0x002fda000bf06270 */
[----:B------:R-:W-:Y:S05]  /*0070*/  @P0 EXIT ;  /* 0x000000000000094d */ /* 0x000fea0003800000 */
[----:B------:R-:W0:Y:S01]  /*0080*/  LDC.64 R4, c[0x0][0x380] ;  /* 0x0000e000ff047b82 */ /* 0x000e220000000a00 */
[----:B------:R-:W1:Y:S07]  /*0090*/  LDCU.64 UR4, c[0x0][0x358] ;  /* 0x00006b00ff0477ac */ /* 0x000e6e0008000a00 */
[----:B------:R-:W2:Y:S01]  /*00a0*/  LDC.64 R6, c[0x0][0x388] ;  /* 0x0000e200ff067b82 */ /* 0x000ea20000000a00 */
[----:B0-----:R-:W-:-:S06]  /*00b0*/  IMAD.WIDE R4, R2, 0x2, R4 ;  /* 0x0000000202047825 */ /* 0x001fcc00078e0204 */
[----:B-1----:R0:W3:Y:S01]  /*00c0*/  LDG.E.U16 R4, desc[UR4][R4.64] ;  /* 0x0000000404047981 */ /* 0x0020e2000c1e1500 */
[----:B--2---:R-:W-:-:S05]  /*00d0*/  IMAD.WIDE R6, R2, 0x2, R6 ;  /* 0x0000000202067825 */ /* 0x004fca00078e0206 */
[----:B------:R1:W2:Y:S01]  /*00e0*/  LDG.E.U16 R10, desc[UR4][R6.64] ;  /* 0x00000004060a7981 */ /* 0x0002a2000c1e1500 */
[----:B0-----:R-:W-:Y:S01]  /*00f0*/  HFMA2 R5, -RZ, RZ, 1.875, 0 ;  /* 0x3f800000ff057431 */ /* 0x001fe200000001ff */
[----:B-1----:R-:W-:Y:S01]  /*0100*/  MOV R6, 0x3c80f082 ;  /* 0x3c80f08200067802 */ /* 0x002fe20000000f00 */
[----:B---3--:R-:W-:-:S05]  /*0110*/  HADD2.F32 R3, -RZ, R4.H0_H0 ;  /* 0x20000004ff037230 */ /* 0x008fca0000004100 */
[----:B------:R-:W-:-:S04]  /*0120*/  FMUL R0, R3, R3 ;  /* 0x0000000303007220 */ /* 0x000fc80000400000 */
[----:B------:R-:W-:-:S04]  /*0130*/  FMUL R0, R3, R0 ;  /* 0x0000000003007220 */ /* 0x000fc80000400000 */
[----:B------:R-:W-:Y:S01]  /*0140*/  FFMA R0, R0, 0.044714998453855514526, R3 ;  /* 0x3d37271300007823 */ /* 0x000fe20000000003 */
[----:B------:R-:W-:-:S03]  /*0150*/  FMUL R3, R3, 0.5 ;  /* 0x3f00000003037820 */ /* 0x000fc60000400000 */
[----:B------:R-:W-:-:S04]  /*0160*/  FMUL R8, R0, 0.79788458347320556641 ;  /* 0x3f4c422a00087820 */ /* 0x000fc80000400000 */
[C---:B------:R-:W-:Y:S01]  /*0170*/  FMUL R0, |R8|.reuse, 2.8853900432586669922 ;  /* 0x4038aa3b08007820 */ /* 0x040fe20000400200 */
[C---:B------:R-:W-:Y:S01]  /*0180*/  FMUL R7, R8.reuse, R8 ;  /* 0x0000000808077220 */ /* 0x040fe20000400000 */
[C---:B------:R-:W-:Y:S02]  /*0190*/  FSETP.GE.AND P0, PT, |R8|.reuse, 9.010913848876953125, PT ;  /* 0x41102cb40800780b */ /* 0x040fe40003f06200 */
[----:B------:R-:W-:Y:S01]  /*01a0*/  FSETP.GE.AND P1, PT, |R8|, 0.60000002384185791016, PT ;  /* 0x3f19999a0800780b */ /* 0x000fe20003f26200 */
[C---:B------:R-:W-:Y:S01]  /*01b0*/  FFMA R6, R7.reuse, R6, -0.052303962409496307373 ;  /* 0xbd563cae07067423 */ /* 0x040fe20000000006 */
[----:B------:R-:W0:Y:S03]  /*01c0*/  MUFU.EX2 R0, R0 ;  /* 0x0000000000007308 */ /* 0x000e260000000800 */
[----:B------:R-:W-:Y:S01]  /*01d0*/  FFMA R6, R7, R6, 0.1331529766321182251 ;  /* 0x3e08594107067423 */ /* 0x000fe20000000006 */
[----:B0-----:R-:W-:-:S03]  /*01e0*/  FADD R4, R0, 1 ;  /* 0x3f80000000047421 */ /* 0x001fc60000000000 */
[----:B------:R-:W-:-:S04]  /*01f0*/  FFMA R0, R7, R6, -0.33332768082618713379 ;  /* 0xbeaaa9ed07007423 */ /* 0x000fc80000000006 */
[----:B------:R-:W-:Y:S01]  /*0200*/  FFMA R7, R7, R0, RZ ;  /* 0x0000000007077223 */ /* 0x000fe200000000ff */
[----:B------:R-:W0:Y:S02]  /*0210*/  MUFU.RCP R4, R4 ;  /* 0x0000000400047308 */ /* 0x000e240000001000 */
[----:B0-----:R-:W-:-:S05]  /*0220*/  FFMA R5, R4, -2, R5 ;  /* 0xc000000004057823 */ /* 0x001fca0000000005 */
[----:B------:R-:W-:-:S04]  /*0230*/  FSEL R5, R5, 1, !P0 ;  /* 0x3f80000005057808 */ /* 0x000fc80004000000 */
[--C-:B------:R-:W-:Y:S01]  /*0240*/  LOP3.LUT R6, R5, 0x80000000, R8.reuse, 0xb8, !PT ;  /* 0x8000000005067812 */ /* 0x100fe200078eb808 */
[----:B------:R-:W-:Y:S01]  /*0250*/  @!P1 FFMA R6, R8, R7, R8 ;  /* 0x0000000708069223 */ /* 0x000fe20000000008 */
[----:B------:R-:W0:Y:S03]  /*0260*/  LDC.64 R4, c[0x0][0x390] ;  /* 0x0000e400ff047b82 */ /* 0x000e260000000a00 */
[----:B------:R-:W-:-:S04]  /*0270*/  FADD R6, R6, 1 ;  /* 0x3f80000006067421 */ /* 0x000fc80000000000 */
[----:B------:R-:W-:-:S05]  /*0280*/  FMUL R3, R3, R6 ;  /* 0x0000000603037220 */ /* 0x000fca0000400000 */
[----:B------:R-:W-:-:S05]  /*0290*/  F2FP.F16.F32.PACK_AB R3, RZ, R3 ;  /* 0x00000003ff03723e */ /* 0x000fca00000000ff */
[----:B--2---:R-:W-:Y:S02]  /*02a0*/  HMUL2 R10, R3.H0_H0, R10.H0_H0 ;  /* 0x2000000a030a7232 */ /* 0x004fe40000000800 */
[----:B0-----:R-:W-:-:S05]  /*02b0*/  IMAD.WIDE R2, R2, 0x2, R4 ;  /* 0x0000000202027825 */ /* 0x001fca00078e0204 */
[----:B------:R-:W-:Y:S01]  /*02c0*/  STG.E.U16 desc[UR4][R2.64], R10 ;  /* 0x0000000a02007986 */ /* 0x000fe2000c101504 */
[----:B------:R-:W-:Y:S05]  /*02d0*/  EXIT ;  /* 0x000000000000794d */ /* 0x000fea0003800000 */
.L_x_0:
[----:B------:R-:W-:-:S00]  /*02e0*/  BRA `(.L_x_0) ;  /* 0xfffffffc00fc7947 */ /* 0x000fc0000383ffff */
[----:B------:R-:W-:-:S00]  /*02f0*/  NOP ;  /* 0x0000000000007918 */ /* 0x000fc00000000000 */
        /* <DEDUP_REMOVED lines=8> */
.L_x_1:


//--------------------- .nv.shared.reserved.0     --------------------------
	.section	.nv.shared.reserved.0,"aw",@nobits
	.weak		__nv_reservedSMEM_offset_0_alias
	.size		__nv_reservedSMEM_offset_0_alias, 0, 64
	.other		__nv_reservedSMEM_offset_0_alias,@"STO_CUDA_RESERVED_SHARED STV_DEFAULT"
__nv_reservedSMEM_offset_0_alias:
	.zero		0
	.zero		64


//--------------------- .nv.constant0._Z17geglu_half_kernelPK6__halfS1_PS_i --------------------------
	.section	.nv.constant0._Z17geglu_half_kernelPK6__halfS1_PS_i,"a",@progbits
	.sectionflags	@""
	.align	4
.nv.constant0._Z17geglu_half_kernelPK6__halfS1_PS_i:
	.zero		924


//--------------------- SYMBOLS --------------------------

	.type		.nv.reservedSmem.offset0,@object
	.size		.nv.reservedSmem.offset0,0x4
